//
// Generated by NVIDIA NVVM Compiler
//
// Compiler Build ID: CL-36424714
// Cuda compilation tools, release 13.0, V13.0.88
// Based on NVVM 20.0.0
//

.version 9.0
.target sm_100
.address_size 64

	// .globl	_Z34softmax_kernel_coalesced_coarsenedPfS_iii

.visible .entry _Z34softmax_kernel_coalesced_coarsenedPfS_iii(
	.param .u64 .ptr .align 1 _Z34softmax_kernel_coalesced_coarsenedPfS_iii_param_0,
	.param .u64 .ptr .align 1 _Z34softmax_kernel_coalesced_coarsenedPfS_iii_param_1,
	.param .u32 _Z34softmax_kernel_coalesced_coarsenedPfS_iii_param_2,
	.param .u32 _Z34softmax_kernel_coalesced_coarsenedPfS_iii_param_3,
	.param .u32 _Z34softmax_kernel_coalesced_coarsenedPfS_iii_param_4
)
{
	.reg .pred 	%p<51>;
	.reg .b32 	%r<65>;
	.reg .b32 	%f<108>;
	.reg .b64 	%rd<20>;

	ld.param.u64 	%rd4, [_Z34softmax_kernel_coalesced_coarsenedPfS_iii_param_0];
	ld.param.u64 	%rd5, [_Z34softmax_kernel_coalesced_coarsenedPfS_iii_param_1];
	ld.param.u32 	%r35, [_Z34softmax_kernel_coalesced_coarsenedPfS_iii_param_2];
	ld.param.u32 	%r33, [_Z34softmax_kernel_coalesced_coarsenedPfS_iii_param_3];
	ld.param.u32 	%r34, [_Z34softmax_kernel_coalesced_coarsenedPfS_iii_param_4];
	cvta.to.global.u64 	%rd1, %rd5;
	cvta.to.global.u64 	%rd2, %rd4;
	mov.u32 	%r36, %tid.x;
	mov.u32 	%r37, %ctaid.x;
	mov.u32 	%r38, %ntid.x;
	mad.lo.s32 	%r1, %r37, %r38, %r36;
	setp.ge.s32 	%p2, %r1, %r35;
	@%p2 bra 	$L__BB0_24;
	mul.lo.s32 	%r2, %r33, %r1;
	mul.wide.s32 	%rd6, %r2, 4;
	add.s64 	%rd3, %rd2, %rd6;
	ld.global.f32 	%f103, [%rd3];
	setp.lt.s32 	%p3, %r33, 2;
	@%p3 bra 	$L__BB0_14;
	add.s32 	%r3, %r33, -1;
	add.s32 	%r40, %r33, -2;
	and.b32  	%r4, %r3, 15;
	setp.lt.u32 	%p4, %r40, 15;
	mov.b32 	%r54, 1;
	@%p4 bra 	$L__BB0_5;
	and.b32  	%r5, %r3, -16;
	mov.b32 	%r60, 1;
$L__BB0_4:
	.pragma "nounroll";
	mul.wide.u32 	%rd7, %r60, 4;
	add.s64 	%rd8, %rd3, %rd7;
	ld.global.f32 	%f21, [%rd8];
	setp.gt.f32 	%p5, %f21, %f103;
	selp.f32 	%f22, %f21, %f103, %p5;
	ld.global.f32 	%f23, [%rd8+4];
	setp.gt.f32 	%p6, %f23, %f22;
	selp.f32 	%f24, %f23, %f22, %p6;
	ld.global.f32 	%f25, [%rd8+8];
	setp.gt.f32 	%p7, %f25, %f24;
	selp.f32 	%f26, %f25, %f24, %p7;
	ld.global.f32 	%f27, [%rd8+12];
	setp.gt.f32 	%p8, %f27, %f26;
	selp.f32 	%f28, %f27, %f26, %p8;
	ld.global.f32 	%f29, [%rd8+16];
	setp.gt.f32 	%p9, %f29, %f28;
	selp.f32 	%f30, %f29, %f28, %p9;
	ld.global.f32 	%f31, [%rd8+20];
	setp.gt.f32 	%p10, %f31, %f30;
	selp.f32 	%f32, %f31, %f30, %p10;
	ld.global.f32 	%f33, [%rd8+24];
	setp.gt.f32 	%p11, %f33, %f32;
	selp.f32 	%f34, %f33, %f32, %p11;
	ld.global.f32 	%f35, [%rd8+28];
	setp.gt.f32 	%p12, %f35, %f34;
	selp.f32 	%f36, %f35, %f34, %p12;
	ld.global.f32 	%f37, [%rd8+32];
	setp.gt.f32 	%p13, %f37, %f36;
	selp.f32 	%f38, %f37, %f36, %p13;
	ld.global.f32 	%f39, [%rd8+36];
	setp.gt.f32 	%p14, %f39, %f38;
	selp.f32 	%f40, %f39, %f38, %p14;
	ld.global.f32 	%f41, [%rd8+40];
	setp.gt.f32 	%p15, %f41, %f40;
	selp.f32 	%f42, %f41, %f40, %p15;
	ld.global.f32 	%f43, [%rd8+44];
	setp.gt.f32 	%p16, %f43, %f42;
	selp.f32 	%f44, %f43, %f42, %p16;
	ld.global.f32 	%f45, [%rd8+48];
	setp.gt.f32 	%p17, %f45, %f44;
	selp.f32 	%f46, %f45, %f44, %p17;
	ld.global.f32 	%f47, [%rd8+52];
	setp.gt.f32 	%p18, %f47, %f46;
	selp.f32 	%f48, %f47, %f46, %p18;
	ld.global.f32 	%f49, [%rd8+56];
	setp.gt.f32 	%p19, %f49, %f48;
	selp.f32 	%f50, %f49, %f48, %p19;
	ld.global.f32 	%f51, [%rd8+60];
	setp.gt.f32 	%p20, %f51, %f50;
	selp.f32 	%f103, %f51, %f50, %p20;
	add.s32 	%r54, %r60, 16;
	add.s32 	%r42, %r60, 15;
	setp.eq.s32 	%p21, %r42, %r5;
	mov.u32 	%r60, %r54;
	@%p21 bra 	$L__BB0_5;
	bra.uni 	$L__BB0_4;
$L__BB0_5:
	setp.eq.s32 	%p22, %r4, 0;
	@%p22 bra 	$L__BB0_14;
	and.b32  	%r7, %r3, 7;
	setp.lt.u32 	%p23, %r4, 8;
	@%p23 bra 	$L__BB0_8;
	mul.wide.s32 	%rd9, %r54, 4;
	add.s64 	%rd10, %rd3, %rd9;
	ld.global.f32 	%f53, [%rd10];
	setp.gt.f32 	%p24, %f53, %f103;
	selp.f32 	%f54, %f53, %f103, %p24;
	ld.global.f32 	%f55, [%rd10+4];
	setp.gt.f32 	%p25, %f55, %f54;
	selp.f32 	%f56, %f55, %f54, %p25;
	ld.global.f32 	%f57, [%rd10+8];
	setp.gt.f32 	%p26, %f57, %f56;
	selp.f32 	%f58, %f57, %f56, %p26;
	ld.global.f32 	%f59, [%rd10+12];
	setp.gt.f32 	%p27, %f59, %f58;
	selp.f32 	%f60, %f59, %f58, %p27;
	ld.global.f32 	%f61, [%rd10+16];
	setp.gt.f32 	%p28, %f61, %f60;
	selp.f32 	%f62, %f61, %f60, %p28;
	ld.global.f32 	%f63, [%rd10+20];
	setp.gt.f32 	%p29, %f63, %f62;
	selp.f32 	%f64, %f63, %f62, %p29;
	ld.global.f32 	%f65, [%rd10+24];
	setp.gt.f32 	%p30, %f65, %f64;
	selp.f32 	%f66, %f65, %f64, %p30;
	ld.global.f32 	%f67, [%rd10+28];
	setp.gt.f32 	%p31, %f67, %f66;
	selp.f32 	%f103, %f67, %f66, %p31;
	add.s32 	%r54, %r54, 8;
$L__BB0_8:
	setp.eq.s32 	%p32, %r7, 0;
	@%p32 bra 	$L__BB0_14;
	and.b32  	%r10, %r3, 3;
	setp.lt.u32 	%p33, %r7, 4;
	@%p33 bra 	$L__BB0_11;
	mul.wide.s32 	%rd11, %r54, 4;
	add.s64 	%rd12, %rd3, %rd11;
	ld.global.f32 	%f69, [%rd12];
	setp.gt.f32 	%p34, %f69, %f103;
	selp.f32 	%f70, %f69, %f103, %p34;
	ld.global.f32 	%f71, [%rd12+4];
	setp.gt.f32 	%p35, %f71, %f70;
	selp.f32 	%f72, %f71, %f70, %p35;
	ld.global.f32 	%f73, [%rd12+8];
	setp.gt.f32 	%p36, %f73, %f72;
	selp.f32 	%f74, %f73, %f72, %p36;
	ld.global.f32 	%f75, [%rd12+12];
	setp.gt.f32 	%p37, %f75, %f74;
	selp.f32 	%f103, %f75, %f74, %p37;
	add.s32 	%r54, %r54, 4;
$L__BB0_11:
	setp.eq.s32 	%p38, %r10, 0;
	@%p38 bra 	$L__BB0_14;
	mov.b32 	%r57, 0;
$L__BB0_13:
	.pragma "nounroll";
	mul.wide.s32 	%rd13, %r54, 4;
	add.s64 	%rd14, %rd3, %rd13;
	ld.global.f32 	%f76, [%rd14];
	setp.gt.f32 	%p39, %f76, %f103;
	selp.f32 	%f103, %f76, %f103, %p39;
	add.s32 	%r54, %r54, 1;
	add.s32 	%r57, %r57, 1;
	setp.ne.s32 	%p40, %r57, %r10;
	@%p40 bra 	$L__BB0_13;
$L__BB0_14:
	min.s32 	%r44, %r33, %r34;
	setp.gt.s32 	%p1, %r44, 0;
	setp.lt.s32 	%p41, %r44, 1;
	mov.f32 	%f107, 0f00000000;
	@%p41 bra 	$L__BB0_19;
	mov.f32 	%f107, 0f00000000;
	mov.b32 	%r58, 0;
$L__BB0_16:
	add.s32 	%r18, %r58, %r2;
	mov.f32 	%f105, 0f00000000;
	mov.b32 	%r59, 0;
$L__BB0_17:
	add.s32 	%r47, %r18, %r59;
	mul.wide.s32 	%rd15, %r47, 4;
	add.s64 	%rd16, %rd2, %rd15;
	ld.global.f32 	%f80, [%rd16];
	sub.f32 	%f81, %f80, %f103;
	fma.rn.f32 	%f82, %f81, 0f3BBB989D, 0f3F000000;
	cvt.sat.f32.f32 	%f83, %f82;
	mov.f32 	%f84, 0f4B400001;
	mov.f32 	%f85, 0f437C0000;
	fma.rm.f32 	%f86, %f83, %f85, %f84;
	add.f32 	%f87, %f86, 0fCB40007F;
	neg.f32 	%f88, %f87;
	fma.rn.f32 	%f89, %f81, 0f3FB8AA3B, %f88;
	fma.rn.f32 	%f90, %f81, 0f32A57060, %f89;
	mov.b32 	%r48, %f86;
	shl.b32 	%r49, %r48, 23;
	mov.b32 	%f91, %r49;
	ex2.approx.ftz.f32 	%f92, %f90;
	mul.f32 	%f93, %f92, %f91;
	add.s64 	%rd17, %rd1, %rd15;
	st.global.f32 	[%rd17], %f93;
	add.f32 	%f105, %f105, %f93;
	add.s32 	%r59, %r59, 1;
	setp.lt.s32 	%p42, %r59, %r34;
	add.s32 	%r50, %r59, %r58;
	setp.lt.s32 	%p43, %r50, %r33;
	and.pred  	%p44, %p42, %p43;
	@%p44 bra 	$L__BB0_17;
	add.f32 	%f107, %f107, %f105;
	add.s32 	%r58, %r58, %r34;
	setp.lt.s32 	%p45, %r58, %r33;
	@%p45 bra 	$L__BB0_16;
$L__BB0_19:
	not.pred 	%p46, %p1;
	@%p46 bra 	$L__BB0_24;
	mov.b32 	%r61, 0;
$L__BB0_21:
	add.s32 	%r62, %r61, %r2;
	mov.b32 	%r64, 0;
	mov.u32 	%r63, %r61;
$L__BB0_22:
	mul.wide.s32 	%rd18, %r62, 4;
	add.s64 	%rd19, %rd1, %rd18;
	ld.global.f32 	%f94, [%rd19];
	div.rn.f32 	%f95, %f94, %f107;
	st.global.f32 	[%rd19], %f95;
	add.s32 	%r64, %r64, 1;
	setp.lt.s32 	%p47, %r64, %r34;
	add.s32 	%r63, %r63, 1;
	setp.lt.s32 	%p48, %r63, %r33;
	and.pred  	%p49, %p47, %p48;
	add.s32 	%r62, %r62, 1;
	@%p49 bra 	$L__BB0_22;
	add.s32 	%r61, %r61, %r34;
	setp.lt.s32 	%p50, %r61, %r33;
	@%p50 bra 	$L__BB0_21;
$L__BB0_24:
	ret;

}


// ===== COMPILED SASS (sm_100) =====

	.target	sm_100

	.elftype	@"ET_EXEC"


//--------------------- .note.nv.tkinfo           --------------------------
	.section	.note.nv.tkinfo,"",@"SHT_NOTE"
	.sectionflags	@"SHF_NOTE_NV_TKINFO"
	.tkinfo
        /*0018*/ 	.word	0x00000002
        /*0030*/ 	.string	""
        /*0030*/ 	.string	"ptxas"
        /*0030*/ 	.string	"Cuda compilation tools, release 13.0, V13.0.88"
        /*0030*/ 	.string	"Build cuda_13.0.r13.0/compiler.36424714_0"
        /*0030*/ 	.string	"-arch sm_100 -m 64 "



//--------------------- .note.nv.cuinfo           --------------------------
	.section	.note.nv.cuinfo,"",@"SHT_NOTE"
	.sectionflags	@"SHF_NOTE_NV_CUINFO"
        /*0018*/ 	.short	0x0002
        /*001a*/ 	.short	0x0064
        /*001c*/ 	.short	0x0082
	.zero		2


//--------------------- .nv.info                  --------------------------
	.section	.nv.info,"",@"SHT_CUDA_INFO"
	.align	4


	//----- nvinfo : EIATTR_REGCOUNT
	.align		4
        /*0000*/ 	.byte	0x04, 0x2f
        /*0002*/ 	.short	(.L_1 - .L_0)
	.align		4
.L_0:
        /*0004*/ 	.word	index@(_Z34softmax_kernel_coalesced_coarsenedPfS_iii)
        /*0008*/ 	.word	0x00000020


	//----- nvinfo : EIATTR_FRAME_SIZE
	.align		4
.L_1:
        /*000c*/ 	.byte	0x04, 0x11
        /*000e*/ 	.short	(.L_3 - .L_2)
	.align		4
.L_2:
        /*0010*/ 	.word	index@($__internal_0_$__cuda_sm3x_div_rn_noftz_f32_slowpath)
        /*0014*/ 	.word	0x00000000


	//----- nvinfo : EIATTR_FRAME_SIZE
	.align		4
.L_3:
        /*0018*/ 	.byte	0x04, 0x11
        /*001a*/ 	.short	(.L_5 - .L_4)
	.align		4
.L_4:
        /*001c*/ 	.word	index@(_Z34softmax_kernel_coalesced_coarsenedPfS_iii)
        /*0020*/ 	.word	0x00000000


	//----- nvinfo : EIATTR_MIN_STACK_SIZE
	.align		4
.L_5:
        /*0024*/ 	.byte	0x04, 0x12
        /*0026*/ 	.short	(.L_7 - .L_6)
	.align		4
.L_6:
        /*0028*/ 	.word	index@(_Z34softmax_kernel_coalesced_coarsenedPfS_iii)
        /*002c*/ 	.word	0x00000000
.L_7:


//--------------------- .nv.compat                --------------------------
	.section	.nv.compat,"",@"SHT_CUDA_COMPAT_INFO"
	.align	4
        /*0000*/ 	.byte	0x02, 0x09, 0x00, 0x00, 0x02, 0x02, 0x01, 0x00, 0x02, 0x05, 0x05, 0x00, 0x03, 0x07, 0x01, 0x01
        /*0010*/ 	.byte	0x02, 0x03, 0x00, 0x00, 0x02, 0x06, 0x01, 0x00, 0x04, 0x0b, 0x08, 0x00, 0x01, 0x00, 0x00, 0x00
        /*0020*/ 	.byte	0x00, 0x00, 0x00, 0x00


//--------------------- .nv.info._Z34softmax_kernel_coalesced_coarsenedPfS_iii --------------------------
	.section	.nv.info._Z34softmax_kernel_coalesced_coarsenedPfS_iii,"",@"SHT_CUDA_INFO"
	.sectionflags	@""
	.align	4


	//----- nvinfo : EIATTR_CUDA_API_VERSION
	.align		4
        /*0000*/ 	.byte	0x04, 0x37
        /*0002*/ 	.short	(.L_9 - .L_8)
.L_8:
        /*0004*/ 	.word	0x00000082


	//----- nvinfo : EIATTR_KPARAM_INFO
	.align		4
.L_9:
        /*0008*/ 	.byte	0x04, 0x17
        /*000a*/ 	.short	(.L_11 - .L_10)
.L_10:
        /*000c*/ 	.word	0x00000000
        /*0010*/ 	.short	0x0004
        /*0012*/ 	.short	0x0018
        /*0014*/ 	.byte	0x00, 0xf0, 0x11, 0x00


	//----- nvinfo : EIATTR_KPARAM_INFO
	.align		4
.L_11:
        /*0018*/ 	.byte	0x04, 0x17
        /*001a*/ 	.short	(.L_13 - .L_12)
.L_12:
        /*001c*/ 	.word	0x00000000
        /*0020*/ 	.short	0x0003
        /*0022*/ 	.short	0x0014
        /*0024*/ 	.byte	0x00, 0xf0, 0x11, 0x00


	//----- nvinfo : EIATTR_KPARAM_INFO
	.align		4
.L_13:
        /*0028*/ 	.byte	0x04, 0x17
        /*002a*/ 	.short	(.L_15 - .L_14)
.L_14:
        /*002c*/ 	.word	0x00000000
        /*0030*/ 	.short	0x0002
        /*0032*/ 	.short	0x0010
        /*0034*/ 	.byte	0x00, 0xf0, 0x11, 0x00


	//----- nvinfo : EIATTR_KPARAM_INFO
	.align		4
.L_15:
        /*0038*/ 	.byte	0x04, 0x17
        /*003a*/ 	.short	(.L_17 - .L_16)
.L_16:
        /*003c*/ 	.word	0x00000000
        /*0040*/ 	.short	0x0001
        /*0042*/ 	.short	0x0008
        /*0044*/ 	.byte	0x00, 0xf5, 0x21, 0x00


	//----- nvinfo : EIATTR_KPARAM_INFO
	.align		4
.L_17:
        /*0048*/ 	.byte	0x04, 0x17
        /*004a*/ 	.short	(.L_19 - .L_18)
.L_18:
        /*004c*/ 	.word	0x00000000
        /*0050*/ 	.short	0x0000
        /*0052*/ 	.short	0x0000
        /*0054*/ 	.byte	0x00, 0xf5, 0x21, 0x00


	//----- nvinfo : EIATTR_SPARSE_MMA_MASK
	.align		4
.L_19:
        /*0058*/ 	.byte	0x03, 0x50
        /*005a*/ 	.short	0x0000


	//----- nvinfo : EIATTR_MAXREG_COUNT
	.align		4
        /*005c*/ 	.byte	0x03, 0x1b
        /*005e*/ 	.short	0x00ff


	//----- nvinfo : EIATTR_MERCURY_ISA_VERSION
	.align		4
        /*0060*/ 	.byte	0x03, 0x5f
        /*0062*/ 	.short	0x0101


	//----- nvinfo : EIATTR_VRC_CTA_INIT_COUNT
	.align		4
        /*0064*/ 	.byte	0x02, 0x4a
	.zero		1
	.zero		1


	//----- nvinfo : EIATTR_EXIT_INSTR_OFFSETS
	.align		4
        /*0068*/ 	.byte	0x04, 0x1c
        /*006a*/ 	.short	(.L_21 - .L_20)


	//   ....[0]....
.L_20:
        /*006c*/ 	.word	0x00000070


	//   ....[1]....
        /*0070*/ 	.word	0x00000b50


	//   ....[2]....
        /*0074*/ 	.word	0x00000d80


	//----- nvinfo : EIATTR_CRS_STACK_SIZE
	.align		4
.L_21:
        /*0078*/ 	.byte	0x04, 0x1e
        /*007a*/ 	.short	(.L_23 - .L_22)
.L_22:
        /*007c*/ 	.word	0x00000000


	//----- nvinfo : EIATTR_CBANK_PARAM_SIZE
	.align		4
.L_23:
        /*0080*/ 	.byte	0x03, 0x19
        /*0082*/ 	.short	0x001c


	//----- nvinfo : EIATTR_PARAM_CBANK
	.align		4
        /*0084*/ 	.byte	0x04, 0x0a
        /*0086*/ 	.short	(.L_25 - .L_24)
	.align		4
.L_24:
        /*0088*/ 	.word	index@(.nv.constant0._Z34softmax_kernel_coalesced_coarsenedPfS_iii)
        /*008c*/ 	.short	0x0380
        /*008e*/ 	.short	0x001c


	//----- nvinfo : EIATTR_SW_WAR
	.align		4
.L_25:
        /*0090*/ 	.byte	0x04, 0x36
        /*0092*/ 	.short	(.L_27 - .L_26)
.L_26:
        /*0094*/ 	.word	0x00000008
.L_27:


//--------------------- .nv.callgraph             --------------------------
	.section	.nv.callgraph,"",@"SHT_CUDA_CALLGRAPH"
	.align	4
	.sectionentsize	8
	.align		4
        /*0000*/ 	.word	0x00000000
	.align		4
        /*0004*/ 	.word	0xffffffff
	.align		4
        /*0008*/ 	.word	0x00000000
	.align		4
        /*000c*/ 	.word	0xfffffffe
	.align		4
        /*0010*/ 	.word	0x00000000
	.align		4
        /*0014*/ 	.word	0xfffffffd
	.align		4
        /*0018*/ 	.word	0x00000000
	.align		4
        /*001c*/ 	.word	0xfffffffc


//--------------------- .text._Z34softmax_kernel_coalesced_coarsenedPfS_iii --------------------------
	.section	.text._Z34softmax_kernel_coalesced_coarsenedPfS_iii,"ax",@progbits
	.align	128
        .global         _Z34softmax_kernel_coalesced_coarsenedPfS_iii
        .type           _Z34softmax_kernel_coalesced_coarsenedPfS_iii,@function
        .size           _Z34softmax_kernel_coalesced_coarsenedPfS_iii,(.L_x_25 - _Z34softmax_kernel_coalesced_coarsenedPfS_iii)
        .other          _Z34softmax_kernel_coalesced_coarsenedPfS_iii,@"STO_CUDA_ENTRY STV_DEFAULT"
_Z34softmax_kernel_coalesced_coarsenedPfS_iii:
.text._Z34softmax_kernel_coalesced_coarsenedPfS_iii:
[----:B------:R-:W-:Y:S01]  /*0000*/  LDC R1, c[0x0][0x37c] ;  /* 0x0000df00ff017b82 */ /* 0x000fe20000000800 */
[----:B------:R-:W0:Y:S07]  /*0010*/  S2R R2, SR_TID.X ;  /* 0x0000000000027919 */ /* 0x000e2e0000002100 */
[----:B------:R-:W0:Y:S01]  /*0020*/  S2UR UR4, SR_CTAID.X ;  /* 0x00000000000479c3 */ /* 0x000e220000002500 */
[----:B------:R-:W1:Y:S07]  /*0030*/  LDCU UR5, c[0x0][0x390] ;  /* 0x00007200ff0577ac */ /* 0x000e6e0008000800 */
[----:B------:R-:W0:Y:S02]  /*0040*/  LDC R3, c[0x0][0x360] ;  /* 0x0000d800ff037b82 */ /* 0x000e240000000800 */
[----:B0-----:R-:W-:-:S05]  /*0050*/  IMAD R2, R3, UR4, R2 ;  /* 0x0000000403027c24 */ /* 0x001fca000f8e0202 */
[----:B-1----:R-:W-:-:S13]  /*0060*/  ISETP.GE.AND P0, PT, R2, UR5, PT ;  /* 0x0000000502007c0c */ /* 0x002fda000bf06270 */
[----:B------:R-:W-:Y:S05]  /*0070*/  @P0 EXIT ;  /* 0x000000000000094d */ /* 0x000fea0003800000 */
[----:B------:R-:W0:Y:S01]  /*0080*/  LDC.64 R4, c[0x0][0x380] ;  /* 0x0000e000ff047b82 */ /* 0x000e220000000a00 */
[----:B------:R-:W1:Y:S01]  /*0090*/  LDCU UR5, c[0x0][0x394] ;  /* 0x00007280ff0577ac */ /* 0x000e620008000800 */
[----:B------:R-:W2:Y:S01]  /*00a0*/  LDCU.64 UR8, c[0x0][0x358] ;  /* 0x00006b00ff0877ac */ /* 0x000ea20008000a00 */
[----:B-1----:R-:W-:-:S04]  /*00b0*/  IMAD R2, R2, UR5, RZ ;  /* 0x0000000502027c24 */ /* 0x002fc8000f8e02ff */
[----:B0-----:R-:W-:-:S05]  /*00c0*/  IMAD.WIDE R4, R2, 0x4, R4 ;  /* 0x0000000402047825 */ /* 0x001fca00078e0204 */
[----:B--2---:R0:W5:Y:S01]  /*00d0*/  LDG.E R0, desc[UR8][R4.64] ;  /* 0x0000000804007981 */ /* 0x004162000c1e1900 */
[----:B------:R-:W-:-:S09]  /*00e0*/  UISETP.GE.AND UP0, UPT, UR5, 0x2, UPT ;  /* 0x000000020500788c */ /* 0x000fd2000bf06270 */
[----:B0-----:R-:W-:Y:S05]  /*00f0*/  BRA.U !UP0, `(.L_x_0) ;  /* 0x0000000508ec7547 */ /* 0x001fea000b800000 */
[----:B------:R-:W-:Y:S01]  /*0100*/  UIADD3 UR4, UPT, UPT, UR5, -0x1, URZ ;  /* 0xffffffff05047890 */ /* 0x000fe2000fffe0ff */
[----:B------:R-:W-:Y:S01]  /*0110*/  IMAD.MOV.U32 R3, RZ, RZ, 0x1 ;  /* 0x00000001ff037424 */ /* 0x000fe200078e00ff */
[----:B------:R-:W-:Y:S02]  /*0120*/  UIADD3 UR5, UPT, UPT, UR5, -0x2, URZ ;  /* 0xfffffffe05057890 */ /* 0x000fe4000fffe0ff */
[----:B------:R-:W-:Y:S02]  /*0130*/  ULOP3.LUT UR6, UR4, 0xf, URZ, 0xc0, !UPT ;  /* 0x0000000f04067892 */ /* 0x000fe4000f8ec0ff */
[----:B------:R-:W-:-:S09]  /*0140*/  UISETP.GE.U32.AND UP0, UPT, UR5, 0xf, UPT ;  /* 0x0000000f0500788c */ /* 0x000fd2000bf06070 */
[----:B------:R-:W-:Y:S05]  /*0150*/  BRA.U !UP0, `(.L_x_1) ;  /* 0x0000000108e07547 */ /* 0x000fea000b800000 */
[----:B------:R-:W-:Y:S01]  /*0160*/  IMAD.MOV.U32 R9, RZ, RZ, 0x1 ;  /* 0x00000001ff097424 */ /* 0x000fe200078e00ff */
[----:B------:R-:W-:-:S12]  /*0170*/  ULOP3.LUT UR5, UR4, 0xfffffff0, URZ, 0xc0, !UPT ;  /* 0xfffffff004057892 */ /* 0x000fd8000f8ec0ff */
.L_x_2:
[----:B------:R-:W-:-:S05]  /*0180*/  IMAD.WIDE.U32 R6, R9, 0x4, R4 ;  /* 0x0000000409067825 */ /* 0x000fca00078e0004 */
[----:B------:R-:W2:Y:S04]  /*0190*/  LDG.E R17, desc[UR8][R6.64] ;  /* 0x0000000806117981 */ /* 0x000ea8000c1e1900 */
[----:B------:R-:W3:Y:S04]  /*01a0*/  LDG.E R19, desc[UR8][R6.64+0x4] ;  /* 0x0000040806137981 */ /* 0x000ee8000c1e1900 */
[----:B------:R-:W4:Y:S04]  /*01b0*/  LDG.E R21, desc[UR8][R6.64+0x8] ;  /* 0x0000080806157981 */ /* 0x000f28000c1e1900 */
        /* <DEDUP_REMOVED lines=12> */
[----:B------:R-:W4:Y:S01]  /*0280*/  LDG.E R16, desc[UR8][R6.64+0x3c] ;  /* 0x00003c0806107981 */ /* 0x000f22000c1e1900 */
[----:B--2--5:R-:W-:-:S04]  /*0290*/  FSETP.GT.AND P0, PT, R17, R0, PT ;  /* 0x000000001100720b */ /* 0x024fc80003f04000 */
[----:B------:R-:W-:-:S04]  /*02a0*/  FSEL R0, R17, R0, P0 ;  /* 0x0000000011007208 */ /* 0x000fc80000000000 */
[----:B---3--:R-:W-:-:S04]  /*02b0*/  FSETP.GT.AND P0, PT, R19, R0, PT ;  /* 0x000000001300720b */ /* 0x008fc80003f04000 */
[----:B------:R-:W-:-:S04]  /*02c0*/  FSEL R0, R19, R0, P0 ;  /* 0x0000000013007208 */ /* 0x000fc80000000000 */
[----:B----4-:R-:W-:-:S04]  /*02d0*/  FSETP.GT.AND P0, PT, R21, R0, PT ;  /* 0x000000001500720b */ /* 0x010fc80003f04000 */
[----:B------:R-:W-:-:S04]  /*02e0*/  FSEL R0, R21, R0, P0 ;  /* 0x0000000015007208 */ /* 0x000fc80000000000 */
[----:B------:R-:W-:-:S04]  /*02f0*/  FSETP.GT.AND P0, PT, R23, R0, PT ;  /* 0x000000001700720b */ /* 0x000fc80003f04000 */
        /* <DEDUP_REMOVED lines=8> */
[----:B------:R-:W-:Y:S01]  /*0380*/  FSEL R15, R15, R0, P0 ;  /* 0x000000000f0f7208 */ /* 0x000fe20000000000 */
[C---:B------:R-:W-:Y:S02]  /*0390*/  VIADD R0, R9.reuse, 0xf ;  /* 0x0000000f09007836 */ /* 0x040fe40000000000 */
[----:B------:R-:W-:Y:S01]  /*03a0*/  VIADD R9, R9, 0x10 ;  /* 0x0000001009097836 */ /* 0x000fe20000000000 */
[-C--:B------:R-:W-:Y:S02]  /*03b0*/  FSETP.GT.AND P0, PT, R14, R15.reuse, PT ;  /* 0x0000000f0e00720b */ /* 0x080fe40003f04000 */
[----:B------:R-:W-:Y:S02]  /*03c0*/  ISETP.NE.AND P1, PT, R0, UR5, PT ;  /* 0x0000000500007c0c */ /* 0x000fe4000bf25270 */
        /* <DEDUP_REMOVED lines=15> */
[----:B------:R-:W-:Y:S08]  /*04c0*/  @P1 BRA `(.L_x_2) ;  /* 0xfffffffc002c1947 */ /* 0x000ff0000383ffff */
[----:B------:R-:W-:-:S07]  /*04d0*/  IMAD.MOV.U32 R3, RZ, RZ, R9 ;  /* 0x000000ffff037224 */ /* 0x000fce00078e0009 */
.L_x_1:
[----:B------:R-:W-:-:S09]  /*04e0*/  UISETP.NE.AND UP0, UPT, UR6, URZ, UPT ;  /* 0x000000ff0600728c */ /* 0x000fd2000bf05270 */
[----:B------:R-:W-:Y:S05]  /*04f0*/  BRA.U !UP0, `(.L_x_0) ;  /* 0x0000000108ec7547 */ /* 0x000fea000b800000 */
[----:B------:R-:W-:Y:S02]  /*0500*/  UISETP.GE.U32.AND UP0, UPT, UR6, 0x8, UPT ;  /* 0x000000080600788c */ /* 0x000fe4000bf06070 */
[----:B------:R-:W-:-:S04]  /*0510*/  ULOP3.LUT UR7, UR4, 0x7, URZ, 0xc0, !UPT ;  /* 0x0000000704077892 */ /* 0x000fc8000f8ec0ff */
[----:B------:R-:W-:-:S03]  /*0520*/  UISETP.NE.AND UP1, UPT, UR7, URZ, UPT ;  /* 0x000000ff0700728c */ /* 0x000fc6000bf25270 */
[----:B------:R-:W-:Y:S08]  /*0530*/  BRA.U !UP0, `(.L_x_3) ;  /* 0x0000000108687547 */ /* 0x000ff0000b800000 */
[----:B------:R-:W-:-:S05]  /*0540*/  IMAD.WIDE R6, R3, 0x4, R4 ;  /* 0x0000000403067825 */ /* 0x000fca00078e0204 */
[----:B------:R-:W2:Y:S04]  /*0550*/  LDG.E R9, desc[UR8][R6.64] ;  /* 0x0000000806097981 */ /* 0x000ea8000c1e1900 */
[----:B------:R-:W3:Y:S04]  /*0560*/  LDG.E R11, desc[UR8][R6.64+0x4] ;  /* 0x00000408060b7981 */ /* 0x000ee8000c1e1900 */
[----:B------:R-:W4:Y:S04]  /*0570*/  LDG.E R13, desc[UR8][R6.64+0x8] ;  /* 0x00000808060d7981 */ /* 0x000f28000c1e1900 */
[----:B------:R-:W4:Y:S04]  /*0580*/  LDG.E R15, desc[UR8][R6.64+0xc] ;  /* 0x00000c08060f7981 */ /* 0x000f28000c1e1900 */
[----:B------:R-:W4:Y:S04]  /*0590*/  LDG.E R17, desc[UR8][R6.64+0x10] ;  /* 0x0000100806117981 */ /* 0x000f28000c1e1900 */
[----:B------:R-:W4:Y:S04]  /*05a0*/  LDG.E R19, desc[UR8][R6.64+0x14] ;  /* 0x0000140806137981 */ /* 0x000f28000c1e1900 */
[----:B------:R-:W4:Y:S04]  /*05b0*/  LDG.E R21, desc[UR8][R6.64+0x18] ;  /* 0x0000180806157981 */ /* 0x000f28000c1e1900 */
[----:B------:R-:W4:Y:S01]  /*05c0*/  LDG.E R23, desc[UR8][R6.64+0x1c] ;  /* 0x00001c0806177981 */ /* 0x000f22000c1e1900 */
[----:B------:R-:W-:Y:S01]  /*05d0*/  VIADD R3, R3, 0x8 ;  /* 0x0000000803037836 */ /* 0x000fe20000000000 */
        /* <DEDUP_REMOVED lines=15> */
[----:B------:R-:W-:-:S09]  /*06d0*/  FSEL R0, R23, R0, P0 ;  /* 0x0000000017007208 */ /* 0x000fd20000000000 */
.L_x_3:
        /* <DEDUP_REMOVED lines=18> */
[----:B------:R-:W-:-:S09]  /*0800*/  FSEL R0, R15, R0, P0 ;  /* 0x000000000f007208 */ /* 0x000fd20000000000 */
.L_x_4:
[----:B------:R-:W-:Y:S05]  /*0810*/  BRA.U !UP1, `(.L_x_0) ;  /* 0x0000000109247547 */ /* 0x000fea000b800000 */
[----:B------:R-:W-:-:S05]  /*0820*/  UMOV UR4, URZ ;  /* 0x000000ff00047c82 */ /* 0x000fca0008000000 */
.L_x_5:
[----:B------:R-:W-:-:S06]  /*0830*/  IMAD.WIDE R6, R3, 0x4, R4 ;  /* 0x0000000403067825 */ /* 0x000fcc00078e0204 */
[----:B------:R-:W2:Y:S01]  /*0840*/  LDG.E R7, desc[UR8][R6.64] ;  /* 0x0000000806077981 */ /* 0x000ea2000c1e1900 */
[----:B------:R-:W-:Y:S01]  /*0850*/  UIADD3 UR4, UPT, UPT, UR4, 0x1, URZ ;  /* 0x0000000104047890 */ /* 0x000fe2000fffe0ff */
[----:B------:R-:W-:-:S03]  /*0860*/  VIADD R3, R3, 0x1 ;  /* 0x0000000103037836 */ /* 0x000fc60000000000 */
[----:B------:R-:W-:Y:S01]  /*0870*/  UISETP.NE.AND UP0, UPT, UR4, UR5, UPT ;  /* 0x000000050400728c */ /* 0x000fe2000bf05270 */
[----:B--2--5:R-:W-:-:S04]  /*0880*/  FSETP.GT.AND P0, PT, R7, R0, PT ;  /* 0x000000000700720b */ /* 0x024fc80003f04000 */
[----:B------:R-:W-:-:S04]  /*0890*/  FSEL R0, R7, R0, P0 ;  /* 0x0000000007007208 */ /* 0x000fc80000000000 */
[----:B------:R-:W-:Y:S05]  /*08a0*/  BRA.U UP0, `(.L_x_5) ;  /* 0xfffffffd00e07547 */ /* 0x000fea000b83ffff */
.L_x_0:
[----:B------:R-:W0:Y:S01]  /*08b0*/  LDCU UR5, c[0x0][0x394] ;  /* 0x00007280ff0577ac */ /* 0x000e220008000800 */
[----:B------:R-:W-:Y:S01]  /*08c0*/  IMAD.MOV.U32 R3, RZ, RZ, RZ ;  /* 0x000000ffff037224 */ /* 0x000fe200078e00ff */
[----:B------:R-:W0:Y:S02]  /*08d0*/  LDCU UR4, c[0x0][0x398] ;  /* 0x00007300ff0477ac */ /* 0x000e240008000800 */
[----:B0-----:R-:W-:-:S04]  /*08e0*/  UISETP.LT.AND UP0, UPT, UR5, UR4, UPT ;  /* 0x000000040500728c */ /* 0x001fc8000bf01270 */
[----:B------:R-:W-:-:S04]  /*08f0*/  USEL UR4, UR5, UR4, UP0 ;  /* 0x0000000405047287 */ /* 0x000fc80008000000 */
[----:B------:R-:W-:Y:S02]  /*0900*/  UISETP.GE.AND UP0, UPT, UR4, 0x1, UPT ;  /* 0x000000010400788c */ /* 0x000fe4000bf06270 */
[----:B------:R-:W-:-:S07]  /*0910*/  ISETP.LT.AND P1, PT, RZ, UR4, PT ;  /* 0x00000004ff007c0c */ /* 0x000fce000bf21270 */
[----:B------:R-:W-:Y:S06]  /*0920*/  BRA.U !UP0, `(.L_x_6) ;  /* 0x0000000108887547 */ /* 0x000fec000b800000 */
[----:B------:R-:W-:Y:S01]  /*0930*/  IMAD.MOV.U32 R3, RZ, RZ, RZ ;  /* 0x000000ffff037224 */ /* 0x000fe200078e00ff */
[----:B------:R-:W-:-:S06]  /*0940*/  UMOV UR4, URZ ;  /* 0x000000ff00047c82 */ /* 0x000fcc0008000000 */
.L_x_8:
[----:B------:R-:W0:Y:S01]  /*0950*/  LDC.64 R4, c[0x0][0x380] ;  /* 0x0000e000ff047b82 */ /* 0x000e220000000a00 */
[----:B------:R-:W-:Y:S01]  /*0960*/  VIADD R16, R2, UR4 ;  /* 0x0000000402107c36 */ /* 0x000fe20008000000 */
[----:B------:R-:W-:Y:S01]  /*0970*/  CS2R R10, SRZ ;  /* 0x00000000000a7805 */ /* 0x000fe2000001ff00 */
[----:B------:R-:W1:Y:S01]  /*0980*/  LDCU UR6, c[0x0][0x394] ;  /* 0x00007280ff0677ac */ /* 0x000e620008000800 */
[----:B------:R-:W2:Y:S04]  /*0990*/  LDCU UR5, c[0x0][0x398] ;  /* 0x00007300ff0577ac */ /* 0x000ea80008000800 */
[----:B----4-:R-:W3:Y:S02]  /*09a0*/  LDC.64 R6, c[0x0][0x388] ;  /* 0x0000e200ff067b82 */ /* 0x010ee40000000a00 */
.L_x_7:
[----:B----4-:R-:W-:-:S04]  /*09b0*/  IMAD.IADD R13, R16, 0x1, R11 ;  /* 0x00000001100d7824 */ /* 0x010fc800078e020b */
[----:B0-----:R-:W-:-:S06]  /*09c0*/  IMAD.WIDE R8, R13, 0x4, R4 ;  /* 0x000000040d087825 */ /* 0x001fcc00078e0204 */
[----:B------:R-:W4:Y:S01]  /*09d0*/  LDG.E R9, desc[UR8][R8.64] ;  /* 0x0000000808097981 */ /* 0x000f22000c1e1900 */
[----:B------:R-:W-:Y:S02]  /*09e0*/  IMAD.MOV.U32 R15, RZ, RZ, 0x3bbb989d ;  /* 0x3bbb989dff0f7424 */ /* 0x000fe400078e00ff */
[----:B------:R-:W-:Y:S02]  /*09f0*/  IMAD.MOV.U32 R17, RZ, RZ, 0x437c0000 ;  /* 0x437c0000ff117424 */ /* 0x000fe400078e00ff */
[----:B------:R-:W-:-:S05]  /*0a00*/  VIADD R11, R11, 0x1 ;  /* 0x000000010b0b7836 */ /* 0x000fca0000000000 */
[----:B--2---:R-:W-:Y:S01]  /*0a10*/  ISETP.GE.AND P0, PT, R11, UR5, PT ;  /* 0x000000050b007c0c */ /* 0x004fe2000bf06270 */
[----:B----45:R-:W-:Y:S01]  /*0a20*/  FADD R12, R9, -R0 ;  /* 0x80000000090c7221 */ /* 0x030fe20000000000 */
[----:B---3--:R-:W-:-:S04]  /*0a30*/  IMAD.WIDE R8, R13, 0x4, R6 ;  /* 0x000000040d087825 */ /* 0x008fc800078e0206 */
[----:B------:R-:W-:-:S04]  /*0a40*/  FFMA.SAT R14, R12, R15, 0.5 ;  /* 0x3f0000000c0e7423 */ /* 0x000fc8000000200f */
[----:B------:R-:W-:-:S04]  /*0a50*/  FFMA.RM R14, R14, R17, 12582913 ;  /* 0x4b4000010e0e7423 */ /* 0x000fc80000004011 */
[C---:B------:R-:W-:Y:S01]  /*0a60*/  FADD R15, R14.reuse, -12583039 ;  /* 0xcb40007f0e0f7421 */ /* 0x040fe20000000000 */
[----:B------:R-:W-:-:S03]  /*0a70*/  IMAD.SHL.U32 R14, R14, 0x800000, RZ ;  /* 0x008000000e0e7824 */ /* 0x000fc600078e00ff */
[----:B------:R-:W-:-:S04]  /*0a80*/  FFMA R15, R12, 1.4426950216293334961, -R15 ;  /* 0x3fb8aa3b0c0f7823 */ /* 0x000fc8000000080f */
[----:B------:R-:W-:Y:S01]  /*0a90*/  FFMA R15, R12, 1.925963033500011079e-08, R15 ;  /* 0x32a570600c0f7823 */ /* 0x000fe2000000000f */
[----:B------:R-:W-:-:S05]  /*0aa0*/  VIADD R12, R11, UR4 ;  /* 0x000000040b0c7c36 */ /* 0x000fca0008000000 */
[----:B------:R-:W0:Y:S01]  /*0ab0*/  MUFU.EX2 R15, R15 ;  /* 0x0000000f000f7308 */ /* 0x000e220000000800 */
[----:B-1----:R-:W-:Y:S01]  /*0ac0*/  ISETP.LT.AND P2, PT, R12, UR6, PT ;  /* 0x000000060c007c0c */ /* 0x002fe2000bf41270 */
[----:B0-----:R-:W-:-:S04]  /*0ad0*/  FMUL R13, R14, R15 ;  /* 0x0000000f0e0d7220 */ /* 0x001fc80000400000 */
[----:B------:R-:W-:Y:S01]  /*0ae0*/  FADD R10, R13, R10 ;  /* 0x0000000a0d0a7221 */ /* 0x000fe20000000000 */
[----:B------:R4:W-:Y:S07]  /*0af0*/  STG.E desc[UR8][R8.64], R13 ;  /* 0x0000000d08007986 */ /* 0x0009ee000c101908 */
[----:B------:R-:W-:Y:S05]  /*0b00*/  @!P0 BRA P2, `(.L_x_7) ;  /* 0xfffffffc00a88947 */ /* 0x000fea000103ffff */
[----:B------:R-:W-:Y:S01]  /*0b10*/  UIADD3 UR4, UPT, UPT, UR4, UR5, URZ ;  /* 0x0000000504047290 */ /* 0x000fe2000fffe0ff */
[----:B------:R-:W-:-:S03]  /*0b20*/  FADD R3, R10, R3 ;  /* 0x000000030a037221 */ /* 0x000fc60000000000 */
[----:B------:R-:W-:-:S09]  /*0b30*/  UISETP.GE.AND UP0, UPT, UR4, UR6, UPT ;  /* 0x000000060400728c */ /* 0x000fd2000bf06270 */
[----:B------:R-:W-:Y:S05]  /*0b40*/  BRA.U !UP0, `(.L_x_8) ;  /* 0xfffffffd08807547 */ /* 0x000fea000b83ffff */
.L_x_6:
[----:B------:R-:W-:Y:S05]  /*0b50*/  @!P1 EXIT ;  /* 0x000000000000994d */ /* 0x000fea0003800000 */
[----:B------:R-:W-:-:S05]  /*0b60*/  UMOV UR4, URZ ;  /* 0x000000ff00047c82 */ /* 0x000fca0008000000 */
.L_x_12:
[----:B------:R-:W0:Y:S01]  /*0b70*/  LDC R15, c[0x0][0x394] ;  /* 0x0000e500ff0f7b82 */ /* 0x000e220000000800 */
[----:B------:R-:W1:Y:S01]  /*0b80*/  LDCU UR5, c[0x0][0x398] ;  /* 0x00007300ff0577ac */ /* 0x000e620008000800 */
[----:B----4-:R-:W-:Y:S01]  /*0b90*/  VIADD R9, R2, UR4 ;  /* 0x0000000402097c36 */ /* 0x010fe20008000000 */
[----:B------:R-:W2:Y:S05]  /*0ba0*/  LDCU UR7, c[0x0][0x394] ;  /* 0x00007280ff0777ac */ /* 0x000eaa0008000800 */
[----:B------:R-:W3:Y:S01]  /*0bb0*/  LDC R14, c[0x0][0x398] ;  /* 0x0000e600ff0e7b82 */ /* 0x000ee20000000800 */
[----:B------:R-:W-:-:S07]  /*0bc0*/  UMOV UR6, UR4 ;  /* 0x0000000400067c82 */ /* 0x000fce0008000000 */
[----:B------:R-:W4:Y:S01]  /*0bd0*/  LDC.64 R4, c[0x0][0x388] ;  /* 0x0000e200ff047b82 */ /* 0x000f220000000a00 */
[----:B-1----:R-:W-:-:S03]  /*0be0*/  UIADD3 UR4, UPT, UPT, UR4, UR5, URZ ;  /* 0x0000000504047290 */ /* 0x002fc6000fffe0ff */
[----:B------:R-:W-:Y:S01]  /*0bf0*/  UMOV UR5, URZ ;  /* 0x000000ff00057c82 */ /* 0x000fe20008000000 */
[----:B--2---:R-:W-:-:S11]  /*0c00*/  UISETP.GE.AND UP0, UPT, UR4, UR7, UPT ;  /* 0x000000070400728c */ /* 0x004fd6000bf06270 */
.L_x_11:
[----:B----4-:R-:W-:-:S05]  /*0c10*/  IMAD.WIDE R6, R9, 0x4, R4 ;  /* 0x0000000409067825 */ /* 0x010fca00078e0204 */
[----:B-----5:R-:W2:Y:S01]  /*0c20*/  LDG.E R0, desc[UR8][R6.64] ;  /* 0x0000000806007981 */ /* 0x020ea2000c1e1900 */
[----:B------:R-:W1:Y:S01]  /*0c30*/  MUFU.RCP R8, R3 ;  /* 0x0000000300087308 */ /* 0x000e620000001000 */
[----:B------:R-:W-:Y:S01]  /*0c40*/  BSSY.RECONVERGENT B0, `(.L_x_9) ;  /* 0x000000b000007945 */ /* 0x000fe20003800200 */
[----:B-1----:R-:W-:-:S04]  /*0c50*/  FFMA R11, R8, -R3, 1 ;  /* 0x3f800000080b7423 */ /* 0x002fc80000000803 */
[----:B------:R-:W-:Y:S02]  /*0c60*/  FFMA R11, R8, R11, R8 ;  /* 0x0000000b080b7223 */ /* 0x000fe40000000008 */
[----:B--2---:R-:W1:Y:S02]  /*0c70*/  FCHK P0, R0, R3 ;  /* 0x0000000300007302 */ /* 0x004e640000000000 */
[----:B------:R-:W-:-:S04]  /*0c80*/  FFMA R8, R0, R11, RZ ;  /* 0x0000000b00087223 */ /* 0x000fc800000000ff */
[----:B------:R-:W-:-:S04]  /*0c90*/  FFMA R10, R8, -R3, R0 ;  /* 0x80000003080a7223 */ /* 0x000fc80000000000 */
[----:B------:R-:W-:Y:S01]  /*0ca0*/  FFMA R11, R11, R10, R8 ;  /* 0x0000000a0b0b7223 */ /* 0x000fe20000000008 */
[----:B-1----:R-:W-:Y:S06]  /*0cb0*/  @!P0 BRA `(.L_x_10) ;  /* 0x00000000000c8947 */ /* 0x002fec0003800000 */
[----:B------:R-:W-:-:S07]  /*0cc0*/  MOV R8, 0xce0 ;  /* 0x00000ce000087802 */ /* 0x000fce0000000f00 */
[----:B0--3--:R-:W-:Y:S05]  /*0cd0*/  CALL.REL.NOINC `($__internal_0_$__cuda_sm3x_div_rn_noftz_f32_slowpath) ;  /* 0x00000000002c7944 */ /* 0x009fea0003c00000 */
[----:B------:R-:W-:-:S07]  /*0ce0*/  IMAD.MOV.U32 R11, RZ, RZ, R0 ;  /* 0x000000ffff0b7224 */ /* 0x000fce00078e0000 */
.L_x_10:
[----:B------:R-:W-:Y:S05]  /*0cf0*/  BSYNC.RECONVERGENT B0 ;  /* 0x0000000000007941 */ /* 0x000fea0003800200 */
.L_x_9:
[----:B------:R-:W-:Y:S01]  /*0d00*/  UIADD3 UR5, UPT, UPT, UR5, 0x1, URZ ;  /* 0x0000000105057890 */ /* 0x000fe2000fffe0ff */
[----:B------:R1:W-:Y:S01]  /*0d10*/  STG.E desc[UR8][R6.64], R11 ;  /* 0x0000000b06007986 */ /* 0x0003e2000c101908 */
[----:B------:R-:W-:Y:S01]  /*0d20*/  UIADD3 UR6, UPT, UPT, UR6, 0x1, URZ ;  /* 0x0000000106067890 */ /* 0x000fe2000fffe0ff */
[----:B------:R-:W-:-:S03]  /*0d30*/  VIADD R9, R9, 0x1 ;  /* 0x0000000109097836 */ /* 0x000fc60000000000 */
[----:B---3--:R-:W-:Y:S02]  /*0d40*/  ISETP.LE.AND P0, PT, R14, UR5, PT ;  /* 0x000000050e007c0c */ /* 0x008fe4000bf03270 */
[----:B0-----:R-:W-:-:S13]  /*0d50*/  ISETP.GT.AND P1, PT, R15, UR6, PT ;  /* 0x000000060f007c0c */ /* 0x001fda000bf24270 */
[----:B-1----:R-:W-:Y:S05]  /*0d60*/  @!P0 BRA P1, `(.L_x_11) ;  /* 0xfffffffc00a88947 */ /* 0x002fea000083ffff */
[----:B------:R-:W-:Y:S05]  /*0d70*/  BRA.U !UP0, `(.L_x_12) ;  /* 0xfffffffd087c7547 */ /* 0x000fea000b83ffff */
[----:B------:R-:W-:Y:S05]  /*0d80*/  EXIT ;  /* 0x000000000000794d */ /* 0x000fea0003800000 */
        .weak           $__internal_0_$__cuda_sm3x_div_rn_noftz_f32_slowpath
        .type           $__internal_0_$__cuda_sm3x_div_rn_noftz_f32_slowpath,@function
        .size           $__internal_0_$__cuda_sm3x_div_rn_noftz_f32_slowpath,(.L_x_25 - $__internal_0_$__cuda_sm3x_div_rn_noftz_f32_slowpath)
$__internal_0_$__cuda_sm3x_div_rn_noftz_f32_slowpath:
[--C-:B------:R-:W-:Y:S01]  /*0d90*/  SHF.R.U32.HI R11, RZ, 0x17, R3.reuse ;  /* 0x00000017ff0b7819 */ /* 0x100fe20000011603 */
[----:B------:R-:W-:Y:S01]  /*0da0*/  BSSY.RECONVERGENT B1, `(.L_x_13) ;  /* 0x0000064000017945 */ /* 0x000fe20003800200 */
[--C-:B------:R-:W-:Y:S01]  /*0db0*/  SHF.R.U32.HI R10, RZ, 0x17, R0.reuse ;  /* 0x00000017ff0a7819 */ /* 0x100fe20000011600 */
[----:B------:R-:W-:Y:S01]  /*0dc0*/  IMAD.MOV.U32 R12, RZ, RZ, R0 ;  /* 0x000000ffff0c7224 */ /* 0x000fe200078e0000 */
[----:B------:R-:W-:Y:S01]  /*0dd0*/  LOP3.LUT R11, R11, 0xff, RZ, 0xc0, !PT ;  /* 0x000000ff0b0b7812 */ /* 0x000fe200078ec0ff */
[----:B------:R-:W-:Y:S01]  /*0de0*/  IMAD.MOV.U32 R13, RZ, RZ, R3 ;  /* 0x000000ffff0d7224 */ /* 0x000fe200078e0003 */
[----:B------:R-:W-:-:S03]  /*0df0*/  LOP3.LUT R16, R10, 0xff, RZ, 0xc0, !PT ;  /* 0x000000ff0a107812 */ /* 0x000fc600078ec0ff */
[----:B------:R-:W-:Y:S02]  /*0e00*/  VIADD R18, R11, 0xffffffff ;  /* 0xffffffff0b127836 */ /* 0x000fe40000000000 */
[----:B------:R-:W-:-:S03]  /*0e10*/  VIADD R17, R16, 0xffffffff ;  /* 0xffffffff10117836 */ /* 0x000fc60000000000 */
[----:B------:R-:W-:-:S04]  /*0e20*/  ISETP.GT.U32.AND P0, PT, R18, 0xfd, PT ;  /* 0x000000fd1200780c */ /* 0x000fc80003f04070 */
[----:B------:R-:W-:-:S13]  /*0e30*/  ISETP.GT.U32.OR P0, PT, R17, 0xfd, P0 ;  /* 0x000000fd1100780c */ /* 0x000fda0000704470 */
[----:B------:R-:W-:Y:S01]  /*0e40*/  @!P0 IMAD.MOV.U32 R10, RZ, RZ, RZ ;  /* 0x000000ffff0a8224 */ /* 0x000fe200078e00ff */
[----:B------:R-:W-:Y:S06]  /*0e50*/  @!P0 BRA `(.L_x_14) ;  /* 0x00000000005c8947 */ /* 0x000fec0003800000 */
[----:B------:R-:W-:Y:S02]  /*0e60*/  FSETP.GTU.FTZ.AND P1, PT, |R3|, +INF , PT ;  /* 0x7f8000000300780b */ /* 0x000fe40003f3c200 */
[----:B------:R-:W-:-:S04]  /*0e70*/  FSETP.GTU.FTZ.AND P0, PT, |R0|, +INF , PT ;  /* 0x7f8000000000780b */ /* 0x000fc80003f1c200 */
[----:B------:R-:W-:-:S13]  /*0e80*/  PLOP3.LUT P0, PT, P0, P1, PT, 0xf8, 0x8f ;  /* 0x00000000008f781c */ /* 0x000fda0000703f70 */
[----:B------:R-:W-:Y:S05]  /*0e90*/  @P0 BRA `(.L_x_15) ;  /* 0x00000004004c0947 */ /* 0x000fea0003800000 */
[----:B------:R-:W-:-:S13]  /*0ea0*/  LOP3.LUT P0, RZ, R13, 0x7fffffff, R12, 0xc8, !PT ;  /* 0x7fffffff0dff7812 */ /* 0x000fda000780c80c */
[----:B------:R-:W-:Y:S05]  /*0eb0*/  @!P0 BRA `(.L_x_16) ;  /* 0x00000004003c8947 */ /* 0x000fea0003800000 */
[C---:B------:R-:W-:Y:S02]  /*0ec0*/  FSETP.NEU.FTZ.AND P2, PT, |R0|.reuse, +INF , PT ;  /* 0x7f8000000000780b */ /* 0x040fe40003f5d200 */
[----:B------:R-:W-:Y:S02]  /*0ed0*/  FSETP.NEU.FTZ.AND P1, PT, |R3|, +INF , PT ;  /* 0x7f8000000300780b */ /* 0x000fe40003f3d200 */
[----:B------:R-:W-:-:S11]  /*0ee0*/  FSETP.NEU.FTZ.AND P0, PT, |R0|, +INF , PT ;  /* 0x7f8000000000780b */ /* 0x000fd60003f1d200 */
[----:B------:R-:W-:Y:S05]  /*0ef0*/  @!P1 BRA !P2, `(.L_x_16) ;  /* 0x00000004002c9947 */ /* 0x000fea0005000000 */
[----:B------:R-:W-:-:S04]  /*0f00*/  LOP3.LUT P2, RZ, R12, 0x7fffffff, RZ, 0xc0, !PT ;  /* 0x7fffffff0cff7812 */ /* 0x000fc8000784c0ff */
[----:B------:R-:W-:-:S13]  /*0f10*/  PLOP3.LUT P1, PT, P1, P2, PT, 0x2f, 0xf2 ;  /* 0x0000000000f2781c */ /* 0x000fda0000f24577 */
[----:B------:R-:W-:Y:S05]  /*0f20*/  @P1 BRA `(.L_x_17) ;  /* 0x0000000400181947 */ /* 0x000fea0003800000 */
[----:B------:R-:W-:-:S04]  /*0f30*/  LOP3.LUT P1, RZ, R13, 0x7fffffff, RZ, 0xc0, !PT ;  /* 0x7fffffff0dff7812 */ /* 0x000fc8000782c0ff */
[----:B------:R-:W-:-:S13]  /*0f40*/  PLOP3.LUT P0, PT, P0, P1, PT, 0x2f, 0xf2 ;  /* 0x0000000000f2781c */ /* 0x000fda0000702577 */
[----:B------:R-:W-:Y:S05]  /*0f50*/  @P0 BRA `(.L_x_18) ;  /* 0x0000000400000947 */ /* 0x000fea0003800000 */
[----:B------:R-:W-:Y:S02]  /*0f60*/  ISETP.GE.AND P0, PT, R17, RZ, PT ;  /* 0x000000ff1100720c */ /* 0x000fe40003f06270 */
[----:B------:R-:W-:-:S11]  /*0f70*/  ISETP.GE.AND P1, PT, R18, RZ, PT ;  /* 0x000000ff1200720c */ /* 0x000fd60003f26270 */
[----:B------:R-:W-:Y:S02]  /*0f80*/  @P0 IMAD.MOV.U32 R10, RZ, RZ, RZ ;  /* 0x000000ffff0a0224 */ /* 0x000fe400078e00ff */
[----:B------:R-:W-:Y:S01]  /*0f90*/  @!P0 FFMA R12, R0, 1.84467440737095516160e+19, RZ ;  /* 0x5f800000000c8823 */ /* 0x000fe200000000ff */
[----:B------:R-:W-:Y:S02]  /*0fa0*/  @!P0 IMAD.MOV.U32 R10, RZ, RZ, -0x40 ;  /* 0xffffffc0ff0a8424 */ /* 0x000fe400078e00ff */
[----:B------:R-:W-:Y:S02]  /*0fb0*/  @!P1 FFMA R13, R3, 1.84467440737095516160e+19, RZ ;  /* 0x5f800000030d9823 */ /* 0x000fe400000000ff */
[----:B------:R-:W-:-:S07]  /*0fc0*/  @!P1 VIADD R10, R10, 0x40 ;  /* 0x000000400a0a9836 */ /* 0x000fce0000000000 */
.L_x_14:
[----:B------:R-:W-:Y:S01]  /*0fd0*/  LEA R0, R11, 0xc0800000, 0x17 ;  /* 0xc08000000b007811 */ /* 0x000fe200078eb8ff */
[----:B------:R-:W-:Y:S01]  /*0fe0*/  VIADD R16, R16, 0xffffff81 ;  /* 0xffffff8110107836 */ /* 0x000fe20000000000 */
[----:B------:R-:W-:Y:S03]  /*0ff0*/  BSSY.RECONVERGENT B2, `(.L_x_19) ;  /* 0x0000035000027945 */ /* 0x000fe60003800200 */
[----:B------:R-:W-:Y:S02]  /*1000*/  IMAD.IADD R17, R13, 0x1, -R0 ;  /* 0x000000010d117824 */ /* 0x000fe400078e0a00 */
[C---:B------:R-:W-:Y:S02]  /*1010*/  IMAD R0, R16.reuse, -0x800000, R12 ;  /* 0xff80000010007824 */ /* 0x040fe400078e020c */
[----:B------:R0:W1:Y:S01]  /*1020*/  MUFU.RCP R13, R17 ;  /* 0x00000011000d7308 */ /* 0x0000620000001000 */
[----:B------:R-:W-:Y:S01]  /*1030*/  FADD.FTZ R19, -R17, -RZ ;  /* 0x800000ff11137221 */ /* 0x000fe20000010100 */
[----:B0-----:R-:W-:-:S05]  /*1040*/  IADD3 R17, PT, PT, R16, 0x7f, -R11 ;  /* 0x0000007f10117810 */ /* 0x001fca0007ffe80b */
[----:B------:R-:W-:Y:S02]  /*1050*/  IMAD.IADD R17, R17, 0x1, R10 ;  /* 0x0000000111117824 */ /* 0x000fe400078e020a */
[----:B-1----:R-:W-:-:S04]  /*1060*/  FFMA R18, R13, R19, 1 ;  /* 0x3f8000000d127423 */ /* 0x002fc80000000013 */
[----:B------:R-:W-:-:S04]  /*1070*/  FFMA R13, R13, R18, R13 ;  /* 0x000000120d0d7223 */ /* 0x000fc8000000000d */
[----:B------:R-:W-:-:S04]  /*1080*/  FFMA R12, R0, R13, RZ ;  /* 0x0000000d000c7223 */ /* 0x000fc800000000ff */
[----:B------:R-:W-:-:S04]  /*1090*/  FFMA R18, R19, R12, R0 ;  /* 0x0000000c13127223 */ /* 0x000fc80000000000 */
[----:B------:R-:W-:-:S04]  /*10a0*/  FFMA R18, R13, R18, R12 ;  /* 0x000000120d127223 */ /* 0x000fc8000000000c */
[----:B------:R-:W-:-:S04]  /*10b0*/  FFMA R19, R19, R18, R0 ;  /* 0x0000001213137223 */ /* 0x000fc80000000000 */
[----:B------:R-:W-:-:S05]  /*10c0*/  FFMA R0, R13, R19, R18 ;  /* 0x000000130d007223 */ /* 0x000fca0000000012 */
[----:B------:R-:W-:-:S04]  /*10d0*/  SHF.R.U32.HI R11, RZ, 0x17, R0 ;  /* 0x00000017ff0b7819 */ /* 0x000fc80000011600 */
[----:B------:R-:W-:-:S05]  /*10e0*/  LOP3.LUT R11, R11, 0xff, RZ, 0xc0, !PT ;  /* 0x000000ff0b0b7812 */ /* 0x000fca00078ec0ff */
[----:B------:R-:W-:-:S04]  /*10f0*/  IMAD.IADD R16, R11, 0x1, R17 ;  /* 0x000000010b107824 */ /* 0x000fc800078e0211 */
[----:B------:R-:W-:-:S05]  /*1100*/  VIADD R10, R16, 0xffffffff ;  /* 0xffffffff100a7836 */ /* 0x000fca0000000000 */
[----:B------:R-:W-:-:S13]  /*1110*/  ISETP.GE.U32.AND P0, PT, R10, 0xfe, PT ;  /* 0x000000fe0a00780c */ /* 0x000fda0003f06070 */
[----:B------:R-:W-:Y:S05]  /*1120*/  @!P0 BRA `(.L_x_20) ;  /* 0x0000000000808947 */ /* 0x000fea0003800000 */
[----:B------:R-:W-:-:S13]  /*1130*/  ISETP.GT.AND P0, PT, R16, 0xfe, PT ;  /* 0x000000fe1000780c */ /* 0x000fda0003f04270 */
[----:B------:R-:W-:Y:S05]  /*1140*/  @P0 BRA `(.L_x_21) ;  /* 0x00000000006c0947 */ /* 0x000fea0003800000 */
[----:B------:R-:W-:-:S13]  /*1150*/  ISETP.GE.AND P0, PT, R16, 0x1, PT ;  /* 0x000000011000780c */ /* 0x000fda0003f06270 */
[----:B------:R-:W-:Y:S05]  /*1160*/  @P0 BRA `(.L_x_22) ;  /* 0x0000000000740947 */ /* 0x000fea0003800000 */
[----:B------:R-:W-:Y:S02]  /*1170*/  ISETP.GE.AND P0, PT, R16, -0x18, PT ;  /* 0xffffffe81000780c */ /* 0x000fe40003f06270 */
[----:B------:R-:W-:-:S11]  /*1180*/  LOP3.LUT R0, R0, 0x80000000, RZ, 0xc0, !PT ;  /* 0x8000000000007812 */ /* 0x000fd600078ec0ff */
[----:B------:R-:W-:Y:S05]  /*1190*/  @!P0 BRA `(.L_x_22) ;  /* 0x0000000000688947 */ /* 0x000fea0003800000 */
[CC--:B------:R-:W-:Y:S01]  /*11a0*/  FFMA.RZ R10, R13.reuse, R19.reuse, R18 ;  /* 0x000000130d0a7223 */ /* 0x0c0fe2000000c012 */
[C---:B------:R-:W-:Y:S01]  /*11b0*/  VIADD R12, R16.reuse, 0x20 ;  /* 0x00000020100c7836 */ /* 0x040fe20000000000 */
[C---:B------:R-:W-:Y:S02]  /*11c0*/  ISETP.NE.AND P2, PT, R16.reuse, RZ, PT ;  /* 0x000000ff1000720c */ /* 0x040fe40003f45270 */
[----:B------:R-:W-:Y:S01]  /*11d0*/  ISETP.NE.AND P1, PT, R16, RZ, PT ;  /* 0x000000ff1000720c */ /* 0x000fe20003f25270 */
[----:B------:R-:W-:Y:S01]  /*11e0*/  IMAD.MOV R16, RZ, RZ, -R16 ;  /* 0x000000ffff107224 */ /* 0x000fe200078e0a10 */
[----:B------:R-:W-:Y:S01]  /*11f0*/  LOP3.LUT R11, R10, 0x7fffff, RZ, 0xc0, !PT ;  /* 0x007fffff0a0b7812 */ /* 0x000fe200078ec0ff */
[CCC-:B------:R-:W-:Y:S01]  /*1200*/  FFMA.RP R10, R13.reuse, R19.reuse, R18.reuse ;  /* 0x000000130d0a7223 */ /* 0x1c0fe20000008012 */
[----:B------:R-:W-:Y:S02]  /*1210*/  FFMA.RM R13, R13, R19, R18 ;  /* 0x000000130d0d7223 */ /* 0x000fe40000004012 */
[----:B------:R-:W-:-:S03]  /*1220*/  LOP3.LUT R11, R11, 0x800000, RZ, 0xfc, !PT ;  /* 0x008000000b0b7812 */ /* 0x000fc600078efcff */
[----:B------:R-:W-:Y:S02]  /*1230*/  FSETP.NEU.FTZ.AND P0, PT, R10, R13, PT ;  /* 0x0000000d0a00720b */ /* 0x000fe40003f1d000 */
[----:B------:R-:W-:Y:S02]  /*1240*/  SHF.L.U32 R12, R11, R12, RZ ;  /* 0x0000000c0b0c7219 */ /* 0x000fe400000006ff */
[----:B------:R-:W-:Y:S02]  /*1250*/  SEL R10, R16, RZ, P2 ;  /* 0x000000ff100a7207 */ /* 0x000fe40001000000 */
[----:B------:R-:W-:Y:S02]  /*1260*/  ISETP.NE.AND P1, PT, R12, RZ, P1 ;  /* 0x000000ff0c00720c */ /* 0x000fe40000f25270 */
[----:B------:R-:W-:Y:S02]  /*1270*/  SHF.R.U32.HI R10, RZ, R10, R11 ;  /* 0x0000000aff0a7219 */ /* 0x000fe4000001160b */
[----:B------:R-:W-:-:S02]  /*1280*/  PLOP3.LUT P0, PT, P0, P1, PT, 0xf8, 0x8f ;  /* 0x00000000008f781c */ /* 0x000fc40000703f70 */
[----:B------:R-:W-:Y:S02]  /*1290*/  SHF.R.U32.HI R12, RZ, 0x1, R10 ;  /* 0x00000001ff0c7819 */ /* 0x000fe4000001160a */
[----:B------:R-:W-:-:S04]  /*12a0*/  SEL R11, RZ, 0x1, !P0 ;  /* 0x00000001ff0b7807 */ /* 0x000fc80004000000 */
[----:B------:R-:W-:-:S04]  /*12b0*/  LOP3.LUT R11, R11, 0x1, R12, 0xf8, !PT ;  /* 0x000000010b0b7812 */ /* 0x000fc800078ef80c */
[----:B------:R-:W-:-:S05]  /*12c0*/  LOP3.LUT R11, R11, R10, RZ, 0xc0, !PT ;  /* 0x0000000a0b0b7212 */ /* 0x000fca00078ec0ff */
[----:B------:R-:W-:-:S05]  /*12d0*/  IMAD.IADD R11, R12, 0x1, R11 ;  /* 0x000000010c0b7824 */ /* 0x000fca00078e020b */
[----:B------:R-:W-:Y:S01]  /*12e0*/  LOP3.LUT R0, R11, R0, RZ, 0xfc, !PT ;  /* 0x000000000b007212 */ /* 0x000fe200078efcff */
[----:B------:R-:W-:Y:S06]  /*12f0*/  BRA `(.L_x_22) ;  /* 0x0000000000107947 */ /* 0x000fec0003800000 */
.L_x_21:
[----:B------:R-:W-:-:S04]  /*1300*/  LOP3.LUT R0, R0, 0x80000000, RZ, 0xc0, !PT ;  /* 0x8000000000007812 */ /* 0x000fc800078ec0ff */
[----:B------:R-:W-:Y:S01]  /*1310*/  LOP3.LUT R0, R0, 0x7f800000, RZ, 0xfc, !PT ;  /* 0x7f80000000007812 */ /* 0x000fe200078efcff */
[----:B------:R-:W-:Y:S06]  /*1320*/  BRA `(.L_x_22) ;  /* 0x0000000000047947 */ /* 0x000fec0003800000 */
.L_x_20:
[----:B------:R-:W-:-:S07]  /*1330*/  IMAD R0, R17, 0x800000, R0 ;  /* 0x0080000011007824 */ /* 0x000fce00078e0200 */
.L_x_22:
[----:B------:R-:W-:Y:S05]  /*1340*/  BSYNC.RECONVERGENT B2 ;  /* 0x0000000000027941 */ /* 0x000fea0003800200 */
.L_x_19:
[----:B------:R-:W-:Y:S05]  /*1350*/  BRA `(.L_x_23) ;  /* 0x0000000000207947 */ /* 0x000fea0003800000 */
.L_x_18:
[----:B------:R-:W-:-:S04]  /*1360*/  LOP3.LUT R0, R13, 0x80000000, R12, 0x48, !PT ;  /* 0x800000000d007812 */ /* 0x000fc800078e480c */
[----:B------:R-:W-:Y:S01]  /*1370*/  LOP3.LUT R0, R0, 0x7f800000, RZ, 0xfc, !PT ;  /* 0x7f80000000007812 */ /* 0x000fe200078efcff */
[----:B------:R-:W-:Y:S06]  /*1380*/  BRA `(.L_x_23) ;  /* 0x0000000000147947 */ /* 0x000fec0003800000 */
.L_x_17:
[----:B------:R-:W-:Y:S01]  /*1390*/  LOP3.LUT R0, R13, 0x80000000, R12, 0x48, !PT ;  /* 0x800000000d007812 */ /* 0x000fe200078e480c */
[----:B------:R-:W-:Y:S06]  /*13a0*/  BRA `(.L_x_23) ;  /* 0x00000000000c7947 */ /* 0x000fec0003800000 */
.L_x_16:
[----:B------:R-:W0:Y:S01]  /*13b0*/  MUFU.RSQ R0, -QNAN ;  /* 0xffc0000000007908 */ /* 0x000e220000001400 */
[----:B------:R-:W-:Y:S05]  /*13c0*/  BRA `(.L_x_23) ;  /* 0x0000000000047947 */ /* 0x000fea0003800000 */
.L_x_15:
[----:B------:R-:W-:-:S07]  /*13d0*/  FADD.FTZ R0, R0, R3 ;  /* 0x0000000300007221 */ /* 0x000fce0000010000 */
.L_x_23:
[----:B------:R-:W-:Y:S05]  /*13e0*/  BSYNC.RECONVERGENT B1 ;  /* 0x0000000000017941 */ /* 0x000fea0003800200 */
.L_x_13:
[----:B------:R-:W-:Y:S02]  /*13f0*/  IMAD.MOV.U32 R10, RZ, RZ, R8 ;  /* 0x000000ffff0a7224 */ /* 0x000fe400078e0008 */
[----:B------:R-:W-:-:S04]  /*1400*/  IMAD.MOV.U32 R11, RZ, RZ, 0x0 ;  /* 0x00000000ff0b7424 */ /* 0x000fc800078e00ff */
[----:B0-----:R-:W-:Y:S05]  /*1410*/  RET.REL.NODEC R10 `(_Z34softmax_kernel_coalesced_coarsenedPfS_iii) ;  /* 0xffffffe80af87950 */ /* 0x001fea0003c3ffff */
.L_x_24:
[----:B------:R-:W-:-:S00]  /*1420*/  BRA `(.L_x_24) ;  /* 0xfffffffc00fc7947 */ /* 0x000fc0000383ffff */
[----:B------:R-:W-:-:S00]  /*1430*/  NOP ;  /* 0x0000000000007918 */ /* 0x000fc00000000000 */
        /* <DEDUP_REMOVED lines=12> */
.L_x_25:


//--------------------- .nv.shared.reserved.0     --------------------------
	.section	.nv.shared.reserved.0,"aw",@nobits
	.weak		__nv_reservedSMEM_offset_0_alias
	.size		__nv_reservedSMEM_offset_0_alias, 0, 64
	.other		__nv_reservedSMEM_offset_0_alias,@"STO_CUDA_RESERVED_SHARED STV_DEFAULT"
__nv_reservedSMEM_offset_0_alias:
	.zero		0
	.zero		64


//--------------------- .nv.constant0._Z34softmax_kernel_coalesced_coarsenedPfS_iii --------------------------
	.section	.nv.constant0._Z34softmax_kernel_coalesced_coarsenedPfS_iii,"a",@progbits
	.sectionflags	@""
	.align	4
.nv.constant0._Z34softmax_kernel_coalesced_coarsenedPfS_iii:
	.zero		924


//--------------------- SYMBOLS --------------------------

	.type		.nv.reservedSmem.offset0,@object
	.size		.nv.reservedSmem.offset0,0x4
